	.headerflags	@"EF_CUDA_TEXMODE_UNIFIED EF_CUDA_64BIT_ADDRESS EF_CUDA_ACCELERATORS EF_CUDA_SM90 EF_CUDA_VIRTUAL_SM(EF_CUDA_SM90)"
	.elftype	@"ET_EXEC"


//--------------------- .nv.info                  --------------------------
	.section	.nv.info,"",@"SHT_CUDA_INFO"
	.align	4


	//----- nvinfo : EIATTR_REGCOUNT
	.align		4
        /*0000*/ 	.byte	0x04, 0x2f
        /*0002*/ 	.short	(.L_1 - .L_0)
	.align		4
.L_0:
        /*0004*/ 	.word	index@(triton_poi_fused_cat_34)
        /*0008*/ 	.word	0x0000001a


	//----- nvinfo : EIATTR_MIN_STACK_SIZE
	.align		4
.L_1:
        /*000c*/ 	.byte	0x04, 0x12
        /*000e*/ 	.short	(.L_3 - .L_2)
	.align		4
.L_2:
        /*0010*/ 	.word	index@(triton_poi_fused_cat_34)
        /*0014*/ 	.word	0x00000000


	//----- nvinfo : EIATTR_FRAME_SIZE
	.align		4
.L_3:
        /*0018*/ 	.byte	0x04, 0x11
        /*001a*/ 	.short	(.L_5 - .L_4)
	.align		4
.L_4:
        /*001c*/ 	.word	index@(triton_poi_fused_cat_34)
        /*0020*/ 	.word	0x00000000


	//----- nvinfo : EIATTR_MIN_STACK_SIZE
	.align		4
.L_5:
        /*0024*/ 	.byte	0x04, 0x12
        /*0026*/ 	.short	(.L_7 - .L_6)
	.align		4
.L_6:
        /*0028*/ 	.word	index@(triton_poi_fused_cat_34)
        /*002c*/ 	.word	0x00000000
.L_7:


//--------------------- .nv.info.triton_poi_fused_cat_34 --------------------------
	.section	.nv.info.triton_poi_fused_cat_34,"",@"SHT_CUDA_INFO"
	.sectionflags	@""
	.align	4


	//----- nvinfo : EIATTR_CUDA_API_VERSION
	.align		4
        /*0000*/ 	.byte	0x04, 0x37
        /*0002*/ 	.short	(.L_9 - .L_8)
.L_8:
        /*0004*/ 	.word	0x0000007c


	//----- nvinfo : EIATTR_KPARAM_INFO
	.align		4
.L_9:
        /*0008*/ 	.byte	0x04, 0x17
        /*000a*/ 	.short	(.L_11 - .L_10)
.L_10:
        /*000c*/ 	.word	0x00000000
        /*0010*/ 	.short	0x0004
        /*0012*/ 	.short	0x0020
        /*0014*/ 	.byte	0x00, 0xf0, 0x11, 0x00


	//----- nvinfo : EIATTR_KPARAM_INFO
	.align		4
.L_11:
        /*0018*/ 	.byte	0x04, 0x17
        /*001a*/ 	.short	(.L_13 - .L_12)
.L_12:
        /*001c*/ 	.word	0x00000000
        /*0020*/ 	.short	0x0003
        /*0022*/ 	.short	0x0018
        /*0024*/ 	.byte	0x00, 0xf4, 0x21, 0x00


	//----- nvinfo : EIATTR_KPARAM_INFO
	.align		4
.L_13:
        /*0028*/ 	.byte	0x04, 0x17
        /*002a*/ 	.short	(.L_15 - .L_14)
.L_14:
        /*002c*/ 	.word	0x00000000
        /*0030*/ 	.short	0x0002
        /*0032*/ 	.short	0x0010
        /*0034*/ 	.byte	0x00, 0xf4, 0x21, 0x00


	//----- nvinfo : EIATTR_KPARAM_INFO
	.align		4
.L_15:
        /*0038*/ 	.byte	0x04, 0x17
        /*003a*/ 	.short	(.L_17 - .L_16)
.L_16:
        /*003c*/ 	.word	0x00000000
        /*0040*/ 	.short	0x0001
        /*0042*/ 	.short	0x0008
        /*0044*/ 	.byte	0x00, 0xf4, 0x21, 0x00


	//----- nvinfo : EIATTR_KPARAM_INFO
	.align		4
.L_17:
        /*0048*/ 	.byte	0x04, 0x17
        /*004a*/ 	.short	(.L_19 - .L_18)
.L_18:
        /*004c*/ 	.word	0x00000000
        /*0050*/ 	.short	0x0000
        /*0052*/ 	.short	0x0000
        /*0054*/ 	.byte	0x00, 0xf4, 0x21, 0x00


	//----- nvinfo : EIATTR_SPARSE_MMA_MASK
	.align		4
.L_19:
        /*0058*/ 	.byte	0x03, 0x50
        /*005a*/ 	.short	0x0000


	//----- nvinfo : EIATTR_MAXREG_COUNT
	.align		4
        /*005c*/ 	.byte	0x03, 0x1b
        /*005e*/ 	.short	0x00ff


	//----- nvinfo : EIATTR_EXIT_INSTR_OFFSETS
	.align		4
        /*0060*/ 	.byte	0x04, 0x1c
        /*0062*/ 	.short	(.L_21 - .L_20)


	//   ....[0]....
.L_20:
        /*0064*/ 	.word	0x00000990


	//----- nvinfo : EIATTR_REQNTID
	.align		4
.L_21:
        /*0068*/ 	.byte	0x04, 0x10
        /*006a*/ 	.short	(.L_23 - .L_22)
.L_22:
        /*006c*/ 	.word	0x00000080
        /*0070*/ 	.word	0x00000001
        /*0074*/ 	.word	0x00000001


	//----- nvinfo : EIATTR_CBANK_PARAM_SIZE
	.align		4
.L_23:
        /*0078*/ 	.byte	0x03, 0x19
        /*007a*/ 	.short	0x0024


	//----- nvinfo : EIATTR_PARAM_CBANK
	.align		4
        /*007c*/ 	.byte	0x04, 0x0a
        /*007e*/ 	.short	(.L_25 - .L_24)
	.align		4
.L_24:
        /*0080*/ 	.word	index@(.nv.constant0.triton_poi_fused_cat_34)
        /*0084*/ 	.short	0x0210
        /*0086*/ 	.short	0x0024


	//----- nvinfo : EIATTR_SW_WAR
	.align		4
.L_25:
        /*0088*/ 	.byte	0x04, 0x36
        /*008a*/ 	.short	(.L_27 - .L_26)
.L_26:
        /*008c*/ 	.word	0x00000008
.L_27:


//--------------------- .nv.callgraph             --------------------------
	.section	.nv.callgraph,"",@"SHT_CUDA_CALLGRAPH"
	.align	4
	.sectionentsize	8
	.align		4
        /*0000*/ 	.word	0x00000000
	.align		4
        /*0004*/ 	.word	0xffffffff
	.align		4
        /*0008*/ 	.word	0x00000000
	.align		4
        /*000c*/ 	.word	0xfffffffe
	.align		4
        /*0010*/ 	.word	0x00000000
	.align		4
        /*0014*/ 	.word	0xfffffffd
	.align		4
        /*0018*/ 	.word	0x00000000
	.align		4
        /*001c*/ 	.word	0xfffffffc


//--------------------- .text.triton_poi_fused_cat_34 --------------------------
	.section	.text.triton_poi_fused_cat_34,"ax",@progbits
	.align	128
        .global         triton_poi_fused_cat_34
        .type           triton_poi_fused_cat_34,@function
        .size           triton_poi_fused_cat_34,(.L_x_1 - triton_poi_fused_cat_34)
        .other          triton_poi_fused_cat_34,@"STO_CUDA_ENTRY STV_DEFAULT"
triton_poi_fused_cat_34:
.text.triton_poi_fused_cat_34:
[----:B------:R-:W-:Y:S01]  /*0000*/  LDC R1, c[0x0][0x28] ;  /* 0x00000a00ff017b82 */ /* 0x000fe20000000800 */
[----:B------:R-:W1:Y:S07]  /*0010*/  S2R R0, SR_TID.X ;  /* 0x0000000000007919 */ /* 0x000e6e0000002100 */
[----:B------:R-:W2:Y:S01]  /*0020*/  LDC.64 R6, c[0x0][0x210] ;  /* 0x00008400ff067b82 */ /* 0x000ea20000000a00 */
[----:B------:R-:W-:Y:S01]  /*0030*/  CS2R R10, SRZ ;  /* 0x00000000000a7805 */ /* 0x000fe2000001ff00 */
[----:B------:R-:W-:Y:S01]  /*0040*/  ULDC.64 UR4, c[0x0][0x208] ;  /* 0x0000820000047ab9 */ /* 0x000fe20000000a00 */
[----:B------:R-:W3:Y:S01]  /*0050*/  S2R R3, SR_CTAID.X ;  /* 0x0000000000037919 */ /* 0x000ee20000002500 */
[----:B------:R-:W-:Y:S01]  /*0060*/  ULDC.64 UR6, c[0x0][0x218] ;  /* 0x0000860000067ab9 */ /* 0x000fe20000000a00 */
[----:B------:R-:W-:Y:S01]  /*0070*/  ULDC.64 UR8, c[0x0][0x220] ;  /* 0x0000880000087ab9 */ /* 0x000fe20000000a00 */
[----:B-1----:R-:W-:-:S05]  /*0080*/  IMAD.SHL.U32 R0, R0, 0x4, RZ ;  /* 0x0000000400007824 */ /* 0x002fca00078e00ff */
[----:B------:R-:W-:-:S05]  /*0090*/  LOP3.LUT R0, R0, 0x1fc, RZ, 0xc0, !PT ;  /* 0x000001fc00007812 */ /* 0x000fca00078ec0ff */
[----:B---3--:R-:W-:-:S04]  /*00a0*/  IMAD R0, R3, 0x400, R0 ;  /* 0x0000040003007824 */ /* 0x008fc800078e0200 */
[----:B------:R-:W-:-:S05]  /*00b0*/  IMAD.HI R14, R0, 0x2aaaaaab, RZ ;  /* 0x2aaaaaab000e7827 */ /* 0x000fca00078e02ff */
[----:B------:R-:W-:-:S04]  /*00c0*/  SHF.R.U32.HI R13, RZ, 0x1f, R14 ;  /* 0x0000001fff0d7819 */ /* 0x000fc8000001160e */
[CC--:B------:R-:W-:Y:S02]  /*00d0*/  LEA.HI.SX32 R15, R14.reuse, R13.reuse, 0x1a ;  /* 0x0000000d0e0f7211 */ /* 0x0c0fe400078fd2ff */
[----:B------:R-:W-:Y:S02]  /*00e0*/  LEA.HI.SX32 R2, R14, R13, 0x17 ;  /* 0x0000000d0e027211 */ /* 0x000fe400078fbaff */
[C---:B------:R-:W-:Y:S01]  /*00f0*/  LEA.HI R3, R15.reuse, R15, RZ, 0x3 ;  /* 0x0000000f0f037211 */ /* 0x040fe200078f18ff */
[----:B------:R-:W-:Y:S01]  /*0100*/  IMAD R12, R15, -0x180, R0 ;  /* 0xfffffe800f0c7824 */ /* 0x000fe200078e0200 */
[----:B------:R-:W-:Y:S02]  /*0110*/  LEA.HI R4, R2, R2, RZ, 0x3 ;  /* 0x0000000202047211 */ /* 0x000fe400078f18ff */
[----:B------:R-:W-:Y:S01]  /*0120*/  LOP3.LUT R8, R3, 0xfffffff8, RZ, 0xc0, !PT ;  /* 0xfffffff803087812 */ /* 0x000fe200078ec0ff */
[----:B------:R-:W-:Y:S01]  /*0130*/  VIADD R3, R0, 0x200 ;  /* 0x0000020000037836 */ /* 0x000fe20000000000 */
[----:B------:R-:W-:-:S02]  /*0140*/  ISETP.GE.AND P2, PT, R12, 0x80, PT ;  /* 0x000000800c00780c */ /* 0x000fc40003f46270 */
[----:B------:R-:W-:Y:S01]  /*0150*/  LOP3.LUT R9, R4, 0xfffffff8, RZ, 0xc0, !PT ;  /* 0xfffffff804097812 */ /* 0x000fe200078ec0ff */
[----:B------:R-:W-:Y:S02]  /*0160*/  IMAD.IADD R5, R15, 0x1, -R8 ;  /* 0x000000010f057824 */ /* 0x000fe400078e0a08 */
[----:B------:R-:W-:-:S04]  /*0170*/  IMAD.HI R16, R3, 0x2aaaaaab, RZ ;  /* 0x2aaaaaab03107827 */ /* 0x000fc800078e02ff */
[----:B--2---:R-:W-:Y:S01]  /*0180*/  IMAD.WIDE R4, R5, 0x8, R6 ;  /* 0x0000000805047825 */ /* 0x004fe200078e0206 */
[----:B------:R-:W-:-:S03]  /*0190*/  SHF.R.U32.HI R17, RZ, 0x1f, R16 ;  /* 0x0000001fff117819 */ /* 0x000fc60000011610 */
[----:B------:R-:W-:Y:S01]  /*01a0*/  IMAD.IADD R21, R2, 0x1, -R9 ;  /* 0x0000000102157824 */ /* 0x000fe200078e0a09 */
[----:B------:R1:W2:Y:S01]  /*01b0*/  @!P2 LDG.E.EL.64 R10, desc[UR4][R4.64] ;  /* 0x00000004040aa981 */ /* 0x0002a2000c2e1b00 */
[----:B------:R-:W-:Y:S02]  /*01c0*/  CS2R R8, SRZ ;  /* 0x0000000000087805 */ /* 0x000fe4000001ff00 */
[----:B------:R-:W-:Y:S01]  /*01d0*/  LEA.HI.SX32 R2, R16, R17, 0x1a ;  /* 0x0000001110027211 */ /* 0x000fe200078fd2ff */
[----:B------:R-:W-:-:S05]  /*01e0*/  IMAD.WIDE R20, R21, 0x8, R6 ;  /* 0x0000000815147825 */ /* 0x000fca00078e0206 */
[----:B------:R3:W4:Y:S01]  /*01f0*/  @!P2 LDG.E.EL.64 R8, desc[UR4][R20.64] ;  /* 0x000000041408a981 */ /* 0x000722000c2e1b00 */
[C---:B------:R-:W-:Y:S01]  /*0200*/  IMAD R3, R2.reuse, -0x180, R3 ;  /* 0xfffffe8002037824 */ /* 0x040fe200078e0203 */
[----:B------:R-:W-:Y:S02]  /*0210*/  LEA.HI R18, R2, R2, RZ, 0x3 ;  /* 0x0000000202127211 */ /* 0x000fe400078f18ff */
[----:B-1----:R-:W-:Y:S02]  /*0220*/  CS2R R4, SRZ ;  /* 0x0000000000047805 */ /* 0x002fe4000001ff00 */
[----:B------:R-:W-:Y:S02]  /*0230*/  LEA.HI.SX32 R22, R16, R17, 0x17 ;  /* 0x0000001110167211 */ /* 0x000fe400078fbaff */
[----:B------:R-:W-:Y:S02]  /*0240*/  LOP3.LUT R19, R18, 0xfffffff8, RZ, 0xc0, !PT ;  /* 0xfffffff812137812 */ /* 0x000fe400078ec0ff */
[----:B------:R-:W-:-:S02]  /*0250*/  ISETP.GE.AND P1, PT, R3, 0x80, PT ;  /* 0x000000800300780c */ /* 0x000fc40003f26270 */
[----:B------:R-:W-:Y:S01]  /*0260*/  LEA.HI R18, R22, R22, RZ, 0x3 ;  /* 0x0000001616127211 */ /* 0x000fe200078f18ff */
[----:B------:R-:W-:-:S03]  /*0270*/  IMAD.IADD R19, R2, 0x1, -R19 ;  /* 0x0000000102137824 */ /* 0x000fc600078e0a13 */
[----:B------:R-:W-:Y:S01]  /*0280*/  LOP3.LUT R23, R18, 0xfffffff8, RZ, 0xc0, !PT ;  /* 0xfffffff812177812 */ /* 0x000fe200078ec0ff */
[----:B------:R-:W-:-:S04]  /*0290*/  IMAD.WIDE R18, R19, 0x8, R6 ;  /* 0x0000000813127825 */ /* 0x000fc800078e0206 */
[----:B---3--:R-:W-:Y:S02]  /*02a0*/  IMAD.IADD R21, R22, 0x1, -R23 ;  /* 0x0000000116157824 */ /* 0x008fe400078e0a17 */
[----:B------:R1:W3:Y:S02]  /*02b0*/  @!P1 LDG.E.EL.64 R4, desc[UR4][R18.64] ;  /* 0x0000000412049981 */ /* 0x0002e4000c2e1b00 */
[----:B------:R-:W-:Y:S01]  /*02c0*/  IMAD.WIDE R20, R21, 0x8, R6 ;  /* 0x0000000815147825 */ /* 0x000fe200078e0206 */
[----:B------:R-:W-:-:S06]  /*02d0*/  CS2R R6, SRZ ;  /* 0x0000000000067805 */ /* 0x000fcc000001ff00 */
[----:B------:R-:W5:Y:S01]  /*02e0*/  @!P1 LDG.E.EL.64 R6, desc[UR4][R20.64] ;  /* 0x0000000414069981 */ /* 0x000f62000c2e1b00 */
[----:B------:R-:W-:Y:S01]  /*02f0*/  IMAD.SHL.U32 R15, R15, 0x100, RZ ;  /* 0x000001000f0f7824 */ /* 0x000fe200078e00ff */
[----:B------:R-:W-:Y:S02]  /*0300*/  LEA.HI.SX32 R14, R14, R13, 0x14 ;  /* 0x0000000d0e0e7211 */ /* 0x000fe400078fa2ff */
[----:B------:R-:W-:-:S05]  /*0310*/  LEA.HI.SX32 R13, R16, R17, 0x14 ;  /* 0x00000011100d7211 */ /* 0x000fca00078fa2ff */
[----:B------:R-:W-:Y:S02]  /*0320*/  IMAD.SHL.U32 R13, R13, 0x800, RZ ;  /* 0x000008000d0d7824 */ /* 0x000fe400078e00ff */
[----:B------:R-:W-:Y:S01]  /*0330*/  IMAD.SHL.U32 R2, R2, 0x100, RZ ;  /* 0x0000010002027824 */ /* 0x000fe200078e00ff */
[----:B--2---:R-:W-:Y:S02]  /*0340*/  SEL R22, R11, RZ, !P2 ;  /* 0x000000ff0b167207 */ /* 0x004fe40005000000 */
[----:B------:R-:W-:Y:S02]  /*0350*/  SEL R23, R10, RZ, !P2 ;  /* 0x000000ff0a177207 */ /* 0x000fe40005000000 */
[----:B------:R-:W-:Y:S02]  /*0360*/  SHF.R.U32.HI R11, RZ, 0x1d, R22 ;  /* 0x0000001dff0b7819 */ /* 0x000fe40000011616 */
[----:B----4-:R-:W-:Y:S02]  /*0370*/  SEL R9, R9, RZ, !P2 ;  /* 0x000000ff09097207 */ /* 0x010fe40005000000 */
[----:B------:R-:W-:-:S02]  /*0380*/  LOP3.LUT R10, R11, 0x4, RZ, 0xc0, !PT ;  /* 0x000000040b0a7812 */ /* 0x000fc400078ec0ff */
[----:B------:R-:W-:Y:S02]  /*0390*/  SHF.R.U32.HI R11, RZ, 0x1d, R9 ;  /* 0x0000001dff0b7819 */ /* 0x000fe40000011609 */
[----:B------:R-:W-:Y:S02]  /*03a0*/  IADD3 R10, P0, R10, R23, RZ ;  /* 0x000000170a0a7210 */ /* 0x000fe40007f1e0ff */
[----:B-1----:R-:W-:Y:S02]  /*03b0*/  SEL R19, R8, RZ, !P2 ;  /* 0x000000ff08137207 */ /* 0x002fe40005000000 */
[----:B------:R-:W-:Y:S01]  /*03c0*/  LOP3.LUT R18, R11, 0x4, RZ, 0xc0, !PT ;  /* 0x000000040b127812 */ /* 0x000fe200078ec0ff */
[----:B------:R-:W-:Y:S01]  /*03d0*/  IMAD.X R11, RZ, RZ, R22, P0 ;  /* 0x000000ffff0b7224 */ /* 0x000fe200000e0616 */
[----:B------:R-:W-:Y:S02]  /*03e0*/  LEA R8, P3, R10, UR6, 0x9 ;  /* 0x000000060a087c11 */ /* 0x000fe4000f8648ff */
[----:B------:R-:W-:-:S02]  /*03f0*/  IADD3 R19, P0, R18, R19, RZ ;  /* 0x0000001312137210 */ /* 0x000fc40007f1e0ff */
[----:B------:R-:W-:Y:S02]  /*0400*/  LEA.HI.X R10, R10, UR7, R11, 0x9, P3 ;  /* 0x000000070a0a7c11 */ /* 0x000fe400098f4c0b */
[----:B------:R-:W-:Y:S01]  /*0410*/  SHF.R.S32.HI R11, RZ, 0x1f, R15 ;  /* 0x0000001fff0b7819 */ /* 0x000fe2000001140f */
[----:B------:R-:W-:Y:S01]  /*0420*/  IMAD.X R9, RZ, RZ, R9, P0 ;  /* 0x000000ffff097224 */ /* 0x000fe200000e0609 */
[----:B------:R-:W-:Y:S02]  /*0430*/  LEA R8, P0, R19, R8, 0xb ;  /* 0x0000000813087211 */ /* 0x000fe400078058ff */
[----:B---3--:R-:W-:Y:S02]  /*0440*/  SEL R5, R5, RZ, !P1 ;  /* 0x000000ff05057207 */ /* 0x008fe40004800000 */
[----:B------:R-:W-:Y:S02]  /*0450*/  LEA.HI.X R9, R19, R10, R9, 0xb, P0 ;  /* 0x0000000a13097211 */ /* 0x000fe400000f5c09 */
[----:B------:R-:W-:-:S02]  /*0460*/  IADD3 R15, P0, R12, R15, RZ ;  /* 0x0000000f0c0f7210 */ /* 0x000fc40007f1e0ff */
[----:B------:R-:W-:Y:S02]  /*0470*/  SHF.R.U32.HI R10, RZ, 0x1d, R5 ;  /* 0x0000001dff0a7819 */ /* 0x000fe40000011605 */
[----:B------:R-:W-:Y:S02]  /*0480*/  SEL R19, R4, RZ, !P1 ;  /* 0x000000ff04137207 */ /* 0x000fe40004800000 */
[----:B------:R-:W-:Y:S02]  /*0490*/  LEA.HI.X.SX32 R4, R12, R11, 0x1, P0 ;  /* 0x0000000b0c047211 */ /* 0x000fe400000f0eff */
[----:B------:R-:W-:Y:S02]  /*04a0*/  LEA R16, P0, R15, UR8, 0x2 ;  /* 0x000000080f107c11 */ /* 0x000fe4000f8010ff */
[----:B------:R-:W-:Y:S02]  /*04b0*/  LOP3.LUT R10, R10, 0x4, RZ, 0xc0, !PT ;  /* 0x000000040a0a7812 */ /* 0x000fe400078ec0ff */
[----:B-----5:R-:W-:Y:S01]  /*04c0*/  SEL R11, R7, RZ, !P1 ;  /* 0x000000ff070b7207 */ /* 0x020fe20004800000 */
[----:B------:R-:W-:Y:S01]  /*04d0*/  IMAD.SHL.U32 R7, R14, 0x800, RZ ;  /* 0x000008000e077824 */ /* 0x000fe200078e00ff */
[----:B------:R-:W-:-:S02]  /*04e0*/  LEA.HI.X R17, R15, UR9, R4, 0x2, P0 ;  /* 0x000000090f117c11 */ /* 0x000fc400080f1404 */
[----:B------:R-:W-:Y:S01]  /*04f0*/  IADD3 R4, P0, R10, R19, RZ ;  /* 0x000000130a047210 */ /* 0x000fe20007f1e0ff */
[----:B------:R-:W-:Y:S01]  /*0500*/  IMAD.WIDE R8, R7, 0x4, R8 ;  /* 0x0000000407087825 */ /* 0x000fe200078e0208 */
[----:B------:R-:W-:Y:S02]  /*0510*/  SHF.R.U32.HI R10, RZ, 0x1d, R11 ;  /* 0x0000001dff0a7819 */ /* 0x000fe4000001160b */
[----:B------:R-:W-:Y:S01]  /*0520*/  SEL R7, R6, RZ, !P1 ;  /* 0x000000ff06077207 */ /* 0x000fe20004800000 */
[----:B------:R-:W-:Y:S01]  /*0530*/  IMAD.X R5, RZ, RZ, R5, P0 ;  /* 0x000000ffff057224 */ /* 0x000fe200000e0605 */
[----:B------:R-:W-:Y:S01]  /*0540*/  LOP3.LUT R6, R10, 0x4, RZ, 0xc0, !PT ;  /* 0x000000040a067812 */ /* 0x000fe200078ec0ff */
[----:B------:R-:W-:Y:S01]  /*0550*/  IMAD.WIDE R18, R12, 0x4, R8 ;  /* 0x000000040c127825 */ /* 0x000fe200078e0208 */
[----:B------:R-:W-:Y:S02]  /*0560*/  LEA R14, P4, R4, UR6, 0x9 ;  /* 0x00000006040e7c11 */ /* 0x000fe4000f8848ff */
[----:B------:R-:W-:-:S02]  /*0570*/  CS2R R8, SRZ ;  /* 0x0000000000087805 */ /* 0x000fc4000001ff00 */
[----:B------:R-:W-:Y:S02]  /*0580*/  IADD3 R15, P0, R6, R7, RZ ;  /* 0x00000007060f7210 */ /* 0x000fe40007f1e0ff */
[----:B------:R-:W-:Y:S02]  /*0590*/  CS2R R6, SRZ ;  /* 0x0000000000067805 */ /* 0x000fe4000001ff00 */
[----:B------:R-:W-:Y:S02]  /*05a0*/  ISETP.GT.AND P3, PT, R12, 0x7f, PT ;  /* 0x0000007f0c00780c */ /* 0x000fe40003f64270 */
[----:B------:R-:W-:Y:S01]  /*05b0*/  LEA.HI.X R12, R4, UR7, R5, 0x9, P4 ;  /* 0x00000007040c7c11 */ /* 0x000fe2000a0f4c05 */
[----:B------:R-:W-:Y:S01]  /*05c0*/  IMAD.X R20, RZ, RZ, R11, P0 ;  /* 0x000000ffff147224 */ /* 0x000fe200000e060b */
[----:B------:R-:W-:Y:S02]  /*05d0*/  CS2R R10, SRZ ;  /* 0x00000000000a7805 */ /* 0x000fe4000001ff00 */
[----:B------:R-:W-:-:S02]  /*05e0*/  LEA R14, P0, R15, R14, 0xb ;  /* 0x0000000e0f0e7211 */ /* 0x000fc400078058ff */
[----:B------:R-:W-:Y:S02]  /*05f0*/  CS2R R4, SRZ ;  /* 0x0000000000047805 */ /* 0x000fe4000001ff00 */
[----:B------:R-:W-:Y:S01]  /*0600*/  LEA.HI.X R15, R15, R12, R20, 0xb, P0 ;  /* 0x0000000c0f0f7211 */ /* 0x000fe200000f5c14 */
[----:B------:R-:W2:Y:S04]  /*0610*/  @!P2 LDG.E.EL.128 R8, desc[UR4][R18.64] ;  /* 0x000000041208a981 */ /* 0x000ea8000c2e1d00 */
[----:B------:R1:W3:Y:S01]  /*0620*/  @P3 LDG.E.EL.128 R4, desc[UR4][R16.64+-0x200] ;  /* 0xfffe000410043981 */ /* 0x0002e2000c2e1d00 */
[----:B------:R-:W-:Y:S01]  /*0630*/  IMAD.WIDE R20, R13, 0x4, R14 ;  /* 0x000000040d147825 */ /* 0x000fe200078e020e */
[----:B------:R-:W-:Y:S02]  /*0640*/  CS2R R12, SRZ ;  /* 0x00000000000c7805 */ /* 0x000fe4000001ff00 */
[----:B------:R-:W-:Y:S01]  /*0650*/  CS2R R14, SRZ ;  /* 0x00000000000e7805 */ /* 0x000fe2000001ff00 */
[----:B------:R-:W-:-:S05]  /*0660*/  IMAD.WIDE R22, R3, 0x4, R20 ;  /* 0x0000000403167825 */ /* 0x000fca00078e0214 */
[----:B------:R2:W4:Y:S01]  /*0670*/  @!P1 LDG.E.EL.128 R12, desc[UR4][R22.64] ;  /* 0x00000004160c9981 */ /* 0x000522000c2e1d00 */
[----:B-1----:R-:W-:Y:S02]  /*0680*/  SHF.R.S32.HI R16, RZ, 0x1f, R2 ;  /* 0x0000001fff107819 */ /* 0x002fe40000011402 */
[----:B------:R-:W-:Y:S02]  /*0690*/  IADD3 R2, P4, R3, R2, RZ ;  /* 0x0000000203027210 */ /* 0x000fe40007f9e0ff */
[C---:B------:R-:W-:Y:S02]  /*06a0*/  ISETP.GT.AND P0, PT, R3.reuse, 0x7f, PT ;  /* 0x0000007f0300780c */ /* 0x040fe40003f04270 */
[----:B------:R-:W-:Y:S02]  /*06b0*/  LEA.HI.X.SX32 R3, R3, R16, 0x1, P4 ;  /* 0x0000001003037211 */ /* 0x000fe400020f0eff */
[----:B------:R-:W-:Y:S02]  /*06c0*/  LEA R20, P4, R2, UR8, 0x2 ;  /* 0x0000000802147c11 */ /* 0x000fe4000f8810ff */
[----:B------:R-:W-:-:S02]  /*06d0*/  CS2R R16, SRZ ;  /* 0x0000000000107805 */ /* 0x000fc4000001ff00 */
[----:B------:R-:W-:Y:S02]  /*06e0*/  CS2R R18, SRZ ;  /* 0x0000000000127805 */ /* 0x000fe4000001ff00 */
[----:B------:R-:W-:Y:S02]  /*06f0*/  LEA.HI.X R21, R2, UR9, R3, 0x2, P4 ;  /* 0x0000000902157c11 */ /* 0x000fe4000a0f1403 */
[----:B------:R-:W1:Y:S03]  /*0700*/  LDC.64 R2, c[0x0][0x228] ;  /* 0x00008a00ff027b82 */ /* 0x000e660000000a00 */
[----:B------:R-:W5:Y:S01]  /*0710*/  @P0 LDG.E.EL.128 R16, desc[UR4][R20.64+-0x200] ;  /* 0xfffe000414100981 */ /* 0x000f62000c2e1d00 */
[----:B-1----:R-:W-:Y:S01]  /*0720*/  IMAD.WIDE R2, R0, 0x4, R2 ;  /* 0x0000000400027825 */ /* 0x002fe200078e0202 */
[----:B--2---:R-:W-:Y:S02]  /*0730*/  SEL R23, R8, RZ, !P2 ;  /* 0x000000ff08177207 */ /* 0x004fe40005000000 */
[----:B------:R-:W-:-:S02]  /*0740*/  SEL R8, R9, RZ, !P2 ;  /* 0x000000ff09087207 */ /* 0x000fc40005000000 */
[----:B------:R-:W-:Y:S02]  /*0750*/  SEL R9, R10, RZ, !P2 ;  /* 0x000000ff0a097207 */ /* 0x000fe40005000000 */
[----:B------:R-:W-:Y:S02]  /*0760*/  SEL R10, R11, RZ, !P2 ;  /* 0x000000ff0b0a7207 */ /* 0x000fe40005000000 */
[----:B---3--:R-:W-:Y:S02]  /*0770*/  SEL R4, R4, RZ, P3 ;  /* 0x000000ff04047207 */ /* 0x008fe40001800000 */
[----:B------:R-:W-:Y:S02]  /*0780*/  SEL R5, R5, RZ, P3 ;  /* 0x000000ff05057207 */ /* 0x000fe40001800000 */
[----:B------:R-:W-:Y:S02]  /*0790*/  SEL R6, R6, RZ, P3 ;  /* 0x000000ff06067207 */ /* 0x000fe40001800000 */
[----:B------:R-:W-:-:S02]  /*07a0*/  SEL R7, R7, RZ, P3 ;  /* 0x000000ff07077207 */ /* 0x000fc40001800000 */
[----:B------:R-:W-:Y:S02]  /*07b0*/  FSETP.GT.AND P3, PT, R23, RZ, PT ;  /* 0x000000ff1700720b */ /* 0x000fe40003f64000 */
[----:B------:R-:W-:Y:S02]  /*07c0*/  FSETP.GT.AND P4, PT, R8, RZ, PT ;  /* 0x000000ff0800720b */ /* 0x000fe40003f84000 */
[----:B------:R-:W-:Y:S02]  /*07d0*/  FSETP.GT.AND P5, PT, R9, RZ, PT ;  /* 0x000000ff0900720b */ /* 0x000fe40003fa4000 */
[----:B------:R-:W-:Y:S02]  /*07e0*/  FSETP.GT.AND P6, PT, R10, RZ, PT ;  /* 0x000000ff0a00720b */ /* 0x000fe40003fc4000 */
[----:B----4-:R-:W-:Y:S02]  /*07f0*/  SEL R12, R12, RZ, !P1 ;  /* 0x000000ff0c0c7207 */ /* 0x010fe40004800000 */
[----:B------:R-:W-:-:S02]  /*0800*/  SEL R13, R13, RZ, !P1 ;  /* 0x000000ff0d0d7207 */ /* 0x000fc40004800000 */
[----:B------:R-:W-:Y:S02]  /*0810*/  SEL R14, R14, RZ, !P1 ;  /* 0x000000ff0e0e7207 */ /* 0x000fe40004800000 */
[----:B------:R-:W-:Y:S01]  /*0820*/  SEL R15, R15, RZ, !P1 ;  /* 0x000000ff0f0f7207 */ /* 0x000fe20004800000 */
[----:B------:R-:W-:Y:S01]  /*0830*/  @!P3 FMUL R23, R23, 0.10000000149011611938 ;  /* 0x3dcccccd1717b820 */ /* 0x000fe20000400000 */
[----:B------:R-:W-:Y:S01]  /*0840*/  @!P4 FMUL R8, R8, 0.10000000149011611938 ;  /* 0x3dcccccd0808c820 */ /* 0x000fe20000400000 */
[----:B------:R-:W-:Y:S01]  /*0850*/  @!P5 FMUL R9, R9, 0.10000000149011611938 ;  /* 0x3dcccccd0909d820 */ /* 0x000fe20000400000 */
[----:B------:R-:W-:Y:S01]  /*0860*/  FSETP.GT.AND P3, PT, R12, RZ, PT ;  /* 0x000000ff0c00720b */ /* 0x000fe20003f64000 */
[----:B------:R-:W-:Y:S01]  /*0870*/  @!P6 FMUL R10, R10, 0.10000000149011611938 ;  /* 0x3dcccccd0a0ae820 */ /* 0x000fe20000400000 */
[----:B------:R-:W-:Y:S02]  /*0880*/  FSETP.GT.AND P4, PT, R13, RZ, PT ;  /* 0x000000ff0d00720b */ /* 0x000fe40003f84000 */
[----:B------:R-:W-:-:S02]  /*0890*/  FSETP.GT.AND P5, PT, R14, RZ, PT ;  /* 0x000000ff0e00720b */ /* 0x000fc40003fa4000 */
[----:B------:R-:W-:Y:S02]  /*08a0*/  FSETP.GT.AND P6, PT, R15, RZ, PT ;  /* 0x000000ff0f00720b */ /* 0x000fe40003fc4000 */
[----:B------:R-:W-:Y:S02]  /*08b0*/  SEL R4, R23, R4, !P2 ;  /* 0x0000000417047207 */ /* 0x000fe40005000000 */
[----:B------:R-:W-:Y:S02]  /*08c0*/  SEL R5, R8, R5, !P2 ;  /* 0x0000000508057207 */ /* 0x000fe40005000000 */
[----:B------:R-:W-:Y:S01]  /*08d0*/  SEL R6, R9, R6, !P2 ;  /* 0x0000000609067207 */ /* 0x000fe20005000000 */
[----:B------:R-:W-:Y:S01]  /*08e0*/  @!P3 FMUL R12, R12, 0.10000000149011611938 ;  /* 0x3dcccccd0c0cb820 */ /* 0x000fe20000400000 */
[----:B------:R-:W-:Y:S01]  /*08f0*/  SEL R7, R10, R7, !P2 ;  /* 0x000000070a077207 */ /* 0x000fe20005000000 */
[----:B------:R-:W-:Y:S01]  /*0900*/  @!P4 FMUL R13, R13, 0.10000000149011611938 ;  /* 0x3dcccccd0d0dc820 */ /* 0x000fe20000400000 */
[----:B-----5:R-:W-:Y:S01]  /*0910*/  @P1 SEL R12, R16, RZ, P0 ;  /* 0x000000ff100c1207 */ /* 0x020fe20000000000 */
[----:B------:R-:W-:Y:S01]  /*0920*/  @!P5 FMUL R14, R14, 0.10000000149011611938 ;  /* 0x3dcccccd0e0ed820 */ /* 0x000fe20000400000 */
[----:B------:R-:W-:Y:S01]  /*0930*/  @P1 SEL R13, R17, RZ, P0 ;  /* 0x000000ff110d1207 */ /* 0x000fe20000000000 */
[----:B------:R-:W-:Y:S01]  /*0940*/  @!P6 FMUL R15, R15, 0.10000000149011611938 ;  /* 0x3dcccccd0f0fe820 */ /* 0x000fe20000400000 */
[----:B------:R-:W-:-:S02]  /*0950*/  @P1 SEL R14, R18, RZ, P0 ;  /* 0x000000ff120e1207 */ /* 0x000fc40000000000 */
[----:B------:R-:W-:Y:S01]  /*0960*/  @P1 SEL R15, R19, RZ, P0 ;  /* 0x000000ff130f1207 */ /* 0x000fe20000000000 */
[----:B------:R-:W-:Y:S04]  /*0970*/  STG.E.128 desc[UR4][R2.64], R4 ;  /* 0x0000000402007986 */ /* 0x000fe8000c101d04 */
[----:B------:R-:W-:Y:S01]  /*0980*/  STG.E.128 desc[UR4][R2.64+0x800], R12 ;  /* 0x0008000c02007986 */ /* 0x000fe2000c101d04 */
[----:B------:R-:W-:Y:S05]  /*0990*/  EXIT ;  /* 0x000000000000794d */ /* 0x000fea0003800000 */
.L_x_0:
[----:B------:R-:W-:-:S00]  /*09a0*/  BRA `(.L_x_0) ;  /* 0xfffffffc00fc7947 */ /* 0x000fc0000383ffff */
[----:B------:R-:W-:-:S00]  /*09b0*/  NOP ;  /* 0x0000000000007918 */ /* 0x000fc00000000000 */
        /* <DEDUP_REMOVED lines=12> */
.L_x_1:


//--------------------- .nv.constant0.triton_poi_fused_cat_34 --------------------------
	.section	.nv.constant0.triton_poi_fused_cat_34,"a",@progbits
	.sectionflags	@""
	.align	4
.nv.constant0.triton_poi_fused_cat_34:
	.zero		564
